	.headerflags	@"EF_CUDA_TEXMODE_UNIFIED EF_CUDA_64BIT_ADDRESS EF_CUDA_ACCELERATORS EF_CUDA_SM90 EF_CUDA_VIRTUAL_SM(EF_CUDA_SM90)"
	.elftype	@"ET_EXEC"


//--------------------- .nv.info                  --------------------------
	.section	.nv.info,"",@"SHT_CUDA_INFO"
	.align	4


	//----- nvinfo : EIATTR_REGCOUNT
	.align		4
        /*0000*/ 	.byte	0x04, 0x2f
        /*0002*/ 	.short	(.L_1 - .L_0)
	.align		4
.L_0:
        /*0004*/ 	.word	index@(triton_poi_fused_repeat_25)
        /*0008*/ 	.word	0x0000000a


	//----- nvinfo : EIATTR_MIN_STACK_SIZE
	.align		4
.L_1:
        /*000c*/ 	.byte	0x04, 0x12
        /*000e*/ 	.short	(.L_3 - .L_2)
	.align		4
.L_2:
        /*0010*/ 	.word	index@(triton_poi_fused_repeat_25)
        /*0014*/ 	.word	0x00000000


	//----- nvinfo : EIATTR_FRAME_SIZE
	.align		4
.L_3:
        /*0018*/ 	.byte	0x04, 0x11
        /*001a*/ 	.short	(.L_5 - .L_4)
	.align		4
.L_4:
        /*001c*/ 	.word	index@(triton_poi_fused_repeat_25)
        /*0020*/ 	.word	0x00000000


	//----- nvinfo : EIATTR_MIN_STACK_SIZE
	.align		4
.L_5:
        /*0024*/ 	.byte	0x04, 0x12
        /*0026*/ 	.short	(.L_7 - .L_6)
	.align		4
.L_6:
        /*0028*/ 	.word	index@(triton_poi_fused_repeat_25)
        /*002c*/ 	.word	0x00000000
.L_7:


//--------------------- .nv.info.triton_poi_fused_repeat_25 --------------------------
	.section	.nv.info.triton_poi_fused_repeat_25,"",@"SHT_CUDA_INFO"
	.sectionflags	@""
	.align	4


	//----- nvinfo : EIATTR_CUDA_API_VERSION
	.align		4
        /*0000*/ 	.byte	0x04, 0x37
        /*0002*/ 	.short	(.L_9 - .L_8)
.L_8:
        /*0004*/ 	.word	0x0000007c


	//----- nvinfo : EIATTR_KPARAM_INFO
	.align		4
.L_9:
        /*0008*/ 	.byte	0x04, 0x17
        /*000a*/ 	.short	(.L_11 - .L_10)
.L_10:
        /*000c*/ 	.word	0x00000000
        /*0010*/ 	.short	0x0002
        /*0012*/ 	.short	0x0010
        /*0014*/ 	.byte	0x00, 0xf0, 0x11, 0x00


	//----- nvinfo : EIATTR_KPARAM_INFO
	.align		4
.L_11:
        /*0018*/ 	.byte	0x04, 0x17
        /*001a*/ 	.short	(.L_13 - .L_12)
.L_12:
        /*001c*/ 	.word	0x00000000
        /*0020*/ 	.short	0x0001
        /*0022*/ 	.short	0x0008
        /*0024*/ 	.byte	0x00, 0xf4, 0x21, 0x00


	//----- nvinfo : EIATTR_KPARAM_INFO
	.align		4
.L_13:
        /*0028*/ 	.byte	0x04, 0x17
        /*002a*/ 	.short	(.L_15 - .L_14)
.L_14:
        /*002c*/ 	.word	0x00000000
        /*0030*/ 	.short	0x0000
        /*0032*/ 	.short	0x0000
        /*0034*/ 	.byte	0x00, 0xf4, 0x21, 0x00


	//----- nvinfo : EIATTR_SPARSE_MMA_MASK
	.align		4
.L_15:
        /*0038*/ 	.byte	0x03, 0x50
        /*003a*/ 	.short	0x0000


	//----- nvinfo : EIATTR_MAXREG_COUNT
	.align		4
        /*003c*/ 	.byte	0x03, 0x1b
        /*003e*/ 	.short	0x00ff


	//----- nvinfo : EIATTR_EXIT_INSTR_OFFSETS
	.align		4
        /*0040*/ 	.byte	0x04, 0x1c
        /*0042*/ 	.short	(.L_17 - .L_16)


	//   ....[0]....
.L_16:
        /*0044*/ 	.word	0x000001c0


	//----- nvinfo : EIATTR_REQNTID
	.align		4
.L_17:
        /*0048*/ 	.byte	0x04, 0x10
        /*004a*/ 	.short	(.L_19 - .L_18)
.L_18:
        /*004c*/ 	.word	0x00000080
        /*0050*/ 	.word	0x00000001
        /*0054*/ 	.word	0x00000001


	//----- nvinfo : EIATTR_CBANK_PARAM_SIZE
	.align		4
.L_19:
        /*0058*/ 	.byte	0x03, 0x19
        /*005a*/ 	.short	0x0014


	//----- nvinfo : EIATTR_PARAM_CBANK
	.align		4
        /*005c*/ 	.byte	0x04, 0x0a
        /*005e*/ 	.short	(.L_21 - .L_20)
	.align		4
.L_20:
        /*0060*/ 	.word	index@(.nv.constant0.triton_poi_fused_repeat_25)
        /*0064*/ 	.short	0x0210
        /*0066*/ 	.short	0x0014


	//----- nvinfo : EIATTR_SW_WAR
	.align		4
.L_21:
        /*0068*/ 	.byte	0x04, 0x36
        /*006a*/ 	.short	(.L_23 - .L_22)
.L_22:
        /*006c*/ 	.word	0x00000008
.L_23:


//--------------------- .nv.callgraph             --------------------------
	.section	.nv.callgraph,"",@"SHT_CUDA_CALLGRAPH"
	.align	4
	.sectionentsize	8
	.align		4
        /*0000*/ 	.word	0x00000000
	.align		4
        /*0004*/ 	.word	0xffffffff
	.align		4
        /*0008*/ 	.word	0x00000000
	.align		4
        /*000c*/ 	.word	0xfffffffe
	.align		4
        /*0010*/ 	.word	0x00000000
	.align		4
        /*0014*/ 	.word	0xfffffffd
	.align		4
        /*0018*/ 	.word	0x00000000
	.align		4
        /*001c*/ 	.word	0xfffffffc


//--------------------- .text.triton_poi_fused_repeat_25 --------------------------
	.section	.text.triton_poi_fused_repeat_25,"ax",@progbits
	.align	128
        .global         triton_poi_fused_repeat_25
        .type           triton_poi_fused_repeat_25,@function
        .size           triton_poi_fused_repeat_25,(.L_x_1 - triton_poi_fused_repeat_25)
        .other          triton_poi_fused_repeat_25,@"STO_CUDA_ENTRY STV_DEFAULT"
triton_poi_fused_repeat_25:
.text.triton_poi_fused_repeat_25:
[----:B------:R-:W-:Y:S01]  /*0000*/  LDC R1, c[0x0][0x28] ;  /* 0x00000a00ff017b82 */ /* 0x000fe20000000800 */
[----:B------:R-:W1:Y:S01]  /*0010*/  S2R R0, SR_TID.X ;  /* 0x0000000000007919 */ /* 0x000e620000002100 */
[----:B------:R-:W-:Y:S01]  /*0020*/  ULDC.64 UR4, c[0x0][0x208] ;  /* 0x0000820000047ab9 */ /* 0x000fe20000000a00 */
[----:B------:R-:W2:Y:S01]  /*0030*/  S2R R7, SR_CTAID.X ;  /* 0x0000000000077919 */ /* 0x000ea20000002500 */
[----:B-1----:R-:W-:-:S05]  /*0040*/  IMAD.SHL.U32 R0, R0, 0x2, RZ ;  /* 0x0000000200007824 */ /* 0x002fca00078e00ff */
[----:B------:R-:W-:-:S05]  /*0050*/  LOP3.LUT R0, R0, 0xfe, RZ, 0xc0, !PT ;  /* 0x000000fe00007812 */ /* 0x000fca00078ec0ff */
[----:B--2---:R-:W-:-:S05]  /*0060*/  IMAD R7, R7, 0x100, R0 ;  /* 0x0000010007077824 */ /* 0x004fca00078e0200 */
[----:B------:R-:W-:-:S04]  /*0070*/  SHF.R.S32.HI R0, RZ, 0x1f, R7 ;  /* 0x0000001fff007819 */ /* 0x000fc80000011407 */
[----:B------:R-:W-:-:S04]  /*0080*/  LEA.HI R0, R0, R7, RZ, 0xa ;  /* 0x0000000700007211 */ /* 0x000fc800078f50ff */
[----:B------:R-:W-:Y:S02]  /*0090*/  LOP3.LUT R2, R0, 0xfc00, RZ, 0xc0, !PT ;  /* 0x0000fc0000027812 */ /* 0x000fe400078ec0ff */
[----:B------:R-:W-:-:S03]  /*00a0*/  SHF.R.S32.HI R0, RZ, 0xa, R0 ;  /* 0x0000000aff007819 */ /* 0x000fc60000011400 */
[----:B------:R-:W-:-:S05]  /*00b0*/  IMAD.IADD R4, R7, 0x1, -R2 ;  /* 0x0000000107047824 */ /* 0x000fca00078e0a02 */
[----:B------:R-:W-:-:S04]  /*00c0*/  PRMT R2, R4, 0x9910, RZ ;  /* 0x0000991004027816 */ /* 0x000fc800000000ff */
[----:B------:R-:W-:-:S04]  /*00d0*/  SHF.R.S32.HI R2, RZ, 0xf, R2 ;  /* 0x0000000fff027819 */ /* 0x000fc80000011402 */
[----:B------:R-:W-:-:S04]  /*00e0*/  LOP3.LUT R3, R2, 0xffff, RZ, 0xc0, !PT ;  /* 0x0000ffff02037812 */ /* 0x000fc800078ec0ff */
[----:B------:R-:W-:-:S04]  /*00f0*/  LEA.HI R2, R3, R4, RZ, 0x15 ;  /* 0x0000000403027211 */ /* 0x000fc800078fa8ff */
[----:B------:R-:W-:-:S05]  /*0100*/  LOP3.LUT R2, R2, 0xffe0, RZ, 0xc0, !PT ;  /* 0x0000ffe002027812 */ /* 0x000fca00078ec0ff */
[----:B------:R-:W-:Y:S02]  /*0110*/  IMAD.MOV R5, RZ, RZ, -R2 ;  /* 0x000000ffff057224 */ /* 0x000fe400078e0a02 */
[----:B------:R-:W1:Y:S03]  /*0120*/  LDC.64 R2, c[0x0][0x210] ;  /* 0x00008400ff027b82 */ /* 0x000e660000000a00 */
[----:B------:R-:W-:-:S05]  /*0130*/  PRMT R5, R5, 0x7710, RZ ;  /* 0x0000771005057816 */ /* 0x000fca00000000ff */
[----:B------:R-:W-:-:S05]  /*0140*/  IMAD.IADD R4, R4, 0x1, R5 ;  /* 0x0000000104047824 */ /* 0x000fca00078e0205 */
[----:B------:R-:W-:-:S05]  /*0150*/  PRMT R5, R4, 0x9910, RZ ;  /* 0x0000991004057816 */ /* 0x000fca00000000ff */
[----:B------:R-:W-:-:S04]  /*0160*/  IMAD R5, R0, 0x200, R5 ;  /* 0x0000020000057824 */ /* 0x000fc800078e0205 */
[----:B-1----:R-:W-:Y:S02]  /*0170*/  IMAD.WIDE R2, R5, 0x4, R2 ;  /* 0x0000000405027825 */ /* 0x002fe400078e0202 */
[----:B------:R-:W1:Y:S04]  /*0180*/  LDC.64 R4, c[0x0][0x218] ;  /* 0x00008600ff047b82 */ /* 0x000e680000000a00 */
[----:B------:R-:W2:Y:S01]  /*0190*/  LDG.E.64 R2, desc[UR4][R2.64] ;  /* 0x0000000402027981 */ /* 0x000ea2000c1e1b00 */
[----:B-1----:R-:W-:-:S05]  /*01a0*/  IMAD.WIDE R4, R7, 0x4, R4 ;  /* 0x0000000407047825 */ /* 0x002fca00078e0204 */
[----:B--2---:R-:W-:Y:S01]  /*01b0*/  STG.E.64 desc[UR4][R4.64], R2 ;  /* 0x0000000204007986 */ /* 0x004fe2000c101b04 */
[----:B------:R-:W-:Y:S05]  /*01c0*/  EXIT ;  /* 0x000000000000794d */ /* 0x000fea0003800000 */
.L_x_0:
[----:B------:R-:W-:-:S00]  /*01d0*/  BRA `(.L_x_0) ;  /* 0xfffffffc00fc7947 */ /* 0x000fc0000383ffff */
[----:B------:R-:W-:-:S00]  /*01e0*/  NOP ;  /* 0x0000000000007918 */ /* 0x000fc00000000000 */
        /* <DEDUP_REMOVED lines=9> */
.L_x_1:


//--------------------- .nv.constant0.triton_poi_fused_repeat_25 --------------------------
	.section	.nv.constant0.triton_poi_fused_repeat_25,"a",@progbits
	.sectionflags	@""
	.align	4
.nv.constant0.triton_poi_fused_repeat_25:
	.zero		548
